







.version 6.1
.target sm_35
.address_size 64



.visible .entry _Z6KernelP4NodePiPbS2_S2_S1_i(
.param .u64 _Z6KernelP4NodePiPbS2_S2_S1_i_param_0,
.param .u64 _Z6KernelP4NodePiPbS2_S2_S1_i_param_1,
.param .u64 _Z6KernelP4NodePiPbS2_S2_S1_i_param_2,
.param .u64 _Z6KernelP4NodePiPbS2_S2_S1_i_param_3,
.param .u64 _Z6KernelP4NodePiPbS2_S2_S1_i_param_4,
.param .u64 _Z6KernelP4NodePiPbS2_S2_S1_i_param_5,
.param .u32 _Z6KernelP4NodePiPbS2_S2_S1_i_param_6
)
{
.reg .pred %p<6>;
.reg .b16 %rs<5>;
.reg .b32 %r<25>;
.reg .b64 %rd<32>;


ld.param.u64 %rd7, [_Z6KernelP4NodePiPbS2_S2_S1_i_param_0];
ld.param.u64 %rd8, [_Z6KernelP4NodePiPbS2_S2_S1_i_param_1];
ld.param.u64 %rd9, [_Z6KernelP4NodePiPbS2_S2_S1_i_param_2];
ld.param.u64 %rd10, [_Z6KernelP4NodePiPbS2_S2_S1_i_param_3];
ld.param.u64 %rd11, [_Z6KernelP4NodePiPbS2_S2_S1_i_param_4];
ld.param.u64 %rd12, [_Z6KernelP4NodePiPbS2_S2_S1_i_param_5];
ld.param.u32 %r13, [_Z6KernelP4NodePiPbS2_S2_S1_i_param_6];
mov.u32 %r14, %ctaid.x;
shl.b32 %r15, %r14, 9;
mov.u32 %r16, %tid.x;
add.s32 %r1, %r15, %r16;
setp.ge.s32	%p1, %r1, %r13;
@%p1 bra BB0_7;

cvta.to.global.u64 %rd13, %rd9;
cvt.s64.s32	%rd14, %r1;
add.s64 %rd1, %rd13, %rd14;
ld.global.u8 %rs1, [%rd1];
setp.eq.s16	%p2, %rs1, 0;
@%p2 bra BB0_7;

mov.u16 %rs2, 0;
st.global.u8 [%rd1], %rs2;
cvta.to.global.u64 %rd15, %rd7;
mul.wide.s32 %rd16, %r1, 8;
add.s64 %rd17, %rd15, %rd16;
add.s64 %rd2, %rd17, 4;
ld.global.u32 %r24, [%rd17+4];
setp.lt.s32	%p3, %r24, 1;
@%p3 bra BB0_7;

cvta.to.global.u64 %rd18, %rd12;
mul.wide.s32 %rd19, %r1, 4;
add.s64 %rd3, %rd18, %rd19;
ld.global.u32 %r23, [%rd2+-4];
cvta.to.global.u64 %rd20, %rd8;
mul.wide.s32 %rd21, %r23, 4;
add.s64 %rd31, %rd20, %rd21;
cvta.to.global.u64 %rd22, %rd11;
cvta.to.global.u64 %rd29, %rd10;
mov.u32 %r22, %r23;

BB0_4:
ld.global.u32 %r7, [%rd31];
cvt.s64.s32	%rd23, %r7;
add.s64 %rd24, %rd22, %rd23;
ld.global.u8 %rs3, [%rd24];
setp.ne.s16	%p4, %rs3, 0;
@%p4 bra BB0_6;

ld.global.u32 %r17, [%rd3];
add.s32 %r18, %r17, 1;
mul.wide.s32 %rd26, %r7, 4;
add.s64 %rd27, %rd18, %rd26;
st.global.u32 [%rd27], %r18;
add.s64 %rd30, %rd29, %rd23;
mov.u16 %rs4, 1;
st.global.u8 [%rd30], %rs4;
ld.global.u32 %r24, [%rd2];
ld.global.u32 %r23, [%rd2+-4];

BB0_6:
add.s64 %rd31, %rd31, 4;
add.s32 %r19, %r23, %r24;
add.s32 %r22, %r22, 1;
setp.lt.s32	%p5, %r22, %r19;
@%p5 bra BB0_4;

BB0_7:
ret;
}


.visible .entry _Z7Kernel2PbS_S_S_i(
.param .u64 _Z7Kernel2PbS_S_S_i_param_0,
.param .u64 _Z7Kernel2PbS_S_S_i_param_1,
.param .u64 _Z7Kernel2PbS_S_S_i_param_2,
.param .u64 _Z7Kernel2PbS_S_S_i_param_3,
.param .u32 _Z7Kernel2PbS_S_S_i_param_4
)
{
.reg .pred %p<3>;
.reg .b16 %rs<4>;
.reg .b32 %r<6>;
.reg .b64 %rd<14>;


ld.param.u64 %rd2, [_Z7Kernel2PbS_S_S_i_param_0];
ld.param.u64 %rd3, [_Z7Kernel2PbS_S_S_i_param_1];
ld.param.u64 %rd4, [_Z7Kernel2PbS_S_S_i_param_2];
ld.param.u64 %rd5, [_Z7Kernel2PbS_S_S_i_param_3];
ld.param.u32 %r2, [_Z7Kernel2PbS_S_S_i_param_4];
mov.u32 %r3, %ctaid.x;
shl.b32 %r4, %r3, 9;
mov.u32 %r5, %tid.x;
add.s32 %r1, %r4, %r5;
setp.ge.s32	%p1, %r1, %r2;
@%p1 bra BB1_3;

cvta.to.global.u64 %rd6, %rd3;
cvt.s64.s32	%rd7, %r1;
add.s64 %rd1, %rd6, %rd7;
ld.global.u8 %rs1, [%rd1];
setp.eq.s16	%p2, %rs1, 0;
@%p2 bra BB1_3;

cvta.to.global.u64 %rd8, %rd4;
cvta.to.global.u64 %rd9, %rd2;
add.s64 %rd11, %rd9, %rd7;
mov.u16 %rs2, 1;
st.global.u8 [%rd11], %rs2;
add.s64 %rd12, %rd8, %rd7;
st.global.u8 [%rd12], %rs2;
cvta.to.global.u64 %rd13, %rd5;
st.global.u8 [%rd13], %rs2;
mov.u16 %rs3, 0;
st.global.u8 [%rd1], %rs3;

BB1_3:
ret;
}




// ===== COMPILED SASS (sm_100) =====

	.target	sm_100

	.elftype	@"ET_EXEC"


//--------------------- .note.nv.tkinfo           --------------------------
	.section	.note.nv.tkinfo,"",@"SHT_NOTE"
	.sectionflags	@"SHF_NOTE_NV_TKINFO"
	.tkinfo
        /*0018*/ 	.word	0x00000002
        /*0030*/ 	.string	""
        /*0030*/ 	.string	"ptxas"
        /*0030*/ 	.string	"Cuda compilation tools, release 13.0, V13.0.88"
        /*0030*/ 	.string	"Build cuda_13.0.r13.0/compiler.36424714_0"
        /*0030*/ 	.string	"-arch sm_100 "



//--------------------- .note.nv.cuinfo           --------------------------
	.section	.note.nv.cuinfo,"",@"SHT_NOTE"
	.sectionflags	@"SHF_NOTE_NV_CUINFO"
        /*0018*/ 	.short	0x0002
        /*001a*/ 	.short	0x0023
        /*001c*/ 	.short	0x0082
	.zero		2


//--------------------- .nv.info                  --------------------------
	.section	.nv.info,"",@"SHT_CUDA_INFO"
	.align	4


	//----- nvinfo : EIATTR_REGCOUNT
	.align		4
        /*0000*/ 	.byte	0x04, 0x2f
        /*0002*/ 	.short	(.L_1 - .L_0)
	.align		4
.L_0:
        /*0004*/ 	.word	index@(_Z6KernelP4NodePiPbS2_S2_S1_i)
        /*0008*/ 	.word	0x00000016


	//----- nvinfo : EIATTR_FRAME_SIZE
	.align		4
.L_1:
        /*000c*/ 	.byte	0x04, 0x11
        /*000e*/ 	.short	(.L_3 - .L_2)
	.align		4
.L_2:
        /*0010*/ 	.word	index@(_Z6KernelP4NodePiPbS2_S2_S1_i)
        /*0014*/ 	.word	0x00000000


	//----- nvinfo : EIATTR_REGCOUNT
	.align		4
.L_3:
        /*0018*/ 	.byte	0x04, 0x2f
        /*001a*/ 	.short	(.L_5 - .L_4)
	.align		4
.L_4:
        /*001c*/ 	.word	index@(_Z7Kernel2PbS_S_S_i)
        /*0020*/ 	.word	0x0000000c


	//----- nvinfo : EIATTR_FRAME_SIZE
	.align		4
.L_5:
        /*0024*/ 	.byte	0x04, 0x11
        /*0026*/ 	.short	(.L_7 - .L_6)
	.align		4
.L_6:
        /*0028*/ 	.word	index@(_Z7Kernel2PbS_S_S_i)
        /*002c*/ 	.word	0x00000000


	//----- nvinfo : EIATTR_MIN_STACK_SIZE
	.align		4
.L_7:
        /*0030*/ 	.byte	0x04, 0x12
        /*0032*/ 	.short	(.L_9 - .L_8)
	.align		4
.L_8:
        /*0034*/ 	.word	index@(_Z7Kernel2PbS_S_S_i)
        /*0038*/ 	.word	0x00000000


	//----- nvinfo : EIATTR_MIN_STACK_SIZE
	.align		4
.L_9:
        /*003c*/ 	.byte	0x04, 0x12
        /*003e*/ 	.short	(.L_11 - .L_10)
	.align		4
.L_10:
        /*0040*/ 	.word	index@(_Z6KernelP4NodePiPbS2_S2_S1_i)
        /*0044*/ 	.word	0x00000000
.L_11:


//--------------------- .nv.compat                --------------------------
	.section	.nv.compat,"",@"SHT_CUDA_COMPAT_INFO"
	.align	4
        /*0000*/ 	.byte	0x02, 0x09, 0x00, 0x00, 0x02, 0x02, 0x01, 0x00, 0x02, 0x05, 0x05, 0x00, 0x03, 0x07, 0x01, 0x01
        /*0010*/ 	.byte	0x02, 0x03, 0x00, 0x00, 0x02, 0x06, 0x01, 0x00, 0x04, 0x0b, 0x08, 0x00, 0x09, 0x00, 0x00, 0x00
        /*0020*/ 	.byte	0x00, 0x00, 0x00, 0x00


//--------------------- .nv.info._Z7Kernel2PbS_S_S_i --------------------------
	.section	.nv.info._Z7Kernel2PbS_S_S_i,"",@"SHT_CUDA_INFO"
	.sectionflags	@""
	.align	4


	//----- nvinfo : EIATTR_CUDA_API_VERSION
	.align		4
        /*0000*/ 	.byte	0x04, 0x37
        /*0002*/ 	.short	(.L_13 - .L_12)
.L_12:
        /*0004*/ 	.word	0x00000082


	//----- nvinfo : EIATTR_KPARAM_INFO
	.align		4
.L_13:
        /*0008*/ 	.byte	0x04, 0x17
        /*000a*/ 	.short	(.L_15 - .L_14)
.L_14:
        /*000c*/ 	.word	0x00000000
        /*0010*/ 	.short	0x0004
        /*0012*/ 	.short	0x0020
        /*0014*/ 	.byte	0x00, 0xf0, 0x11, 0x00


	//----- nvinfo : EIATTR_KPARAM_INFO
	.align		4
.L_15:
        /*0018*/ 	.byte	0x04, 0x17
        /*001a*/ 	.short	(.L_17 - .L_16)
.L_16:
        /*001c*/ 	.word	0x00000000
        /*0020*/ 	.short	0x0003
        /*0022*/ 	.short	0x0018
        /*0024*/ 	.byte	0x00, 0xf0, 0x21, 0x00


	//----- nvinfo : EIATTR_KPARAM_INFO
	.align		4
.L_17:
        /*0028*/ 	.byte	0x04, 0x17
        /*002a*/ 	.short	(.L_19 - .L_18)
.L_18:
        /*002c*/ 	.word	0x00000000
        /*0030*/ 	.short	0x0002
        /*0032*/ 	.short	0x0010
        /*0034*/ 	.byte	0x00, 0xf0, 0x21, 0x00


	//----- nvinfo : EIATTR_KPARAM_INFO
	.align		4
.L_19:
        /*0038*/ 	.byte	0x04, 0x17
        /*003a*/ 	.short	(.L_21 - .L_20)
.L_20:
        /*003c*/ 	.word	0x00000000
        /*0040*/ 	.short	0x0001
        /*0042*/ 	.short	0x0008
        /*0044*/ 	.byte	0x00, 0xf0, 0x21, 0x00


	//----- nvinfo : EIATTR_KPARAM_INFO
	.align		4
.L_21:
        /*0048*/ 	.byte	0x04, 0x17
        /*004a*/ 	.short	(.L_23 - .L_22)
.L_22:
        /*004c*/ 	.word	0x00000000
        /*0050*/ 	.short	0x0000
        /*0052*/ 	.short	0x0000
        /*0054*/ 	.byte	0x00, 0xf0, 0x21, 0x00


	//----- nvinfo : EIATTR_SPARSE_MMA_MASK
	.align		4
.L_23:
        /*0058*/ 	.byte	0x03, 0x50
        /*005a*/ 	.short	0x0000


	//----- nvinfo : EIATTR_MAXREG_COUNT
	.align		4
        /*005c*/ 	.byte	0x03, 0x1b
        /*005e*/ 	.short	0x00ff


	//----- nvinfo : EIATTR_MERCURY_ISA_VERSION
	.align		4
        /*0060*/ 	.byte	0x03, 0x5f
        /*0062*/ 	.short	0x0101


	//----- nvinfo : EIATTR_VRC_CTA_INIT_COUNT
	.align		4
        /*0064*/ 	.byte	0x02, 0x4a
	.zero		1
	.zero		1


	//----- nvinfo : EIATTR_EXIT_INSTR_OFFSETS
	.align		4
        /*0068*/ 	.byte	0x04, 0x1c
        /*006a*/ 	.short	(.L_25 - .L_24)


	//   ....[0]....
.L_24:
        /*006c*/ 	.word	0x00000060


	//   ....[1]....
        /*0070*/ 	.word	0x000000e0


	//   ....[2]....
        /*0074*/ 	.word	0x000001b0


	//----- nvinfo : EIATTR_CBANK_PARAM_SIZE
	.align		4
.L_25:
        /*0078*/ 	.byte	0x03, 0x19
        /*007a*/ 	.short	0x0024


	//----- nvinfo : EIATTR_PARAM_CBANK
	.align		4
        /*007c*/ 	.byte	0x04, 0x0a
        /*007e*/ 	.short	(.L_27 - .L_26)
	.align		4
.L_26:
        /*0080*/ 	.word	index@(.nv.constant0._Z7Kernel2PbS_S_S_i)
        /*0084*/ 	.short	0x0380
        /*0086*/ 	.short	0x0024


	//----- nvinfo : EIATTR_SW_WAR
	.align		4
.L_27:
        /*0088*/ 	.byte	0x04, 0x36
        /*008a*/ 	.short	(.L_29 - .L_28)
.L_28:
        /*008c*/ 	.word	0x00000008
.L_29:


//--------------------- .nv.info._Z6KernelP4NodePiPbS2_S2_S1_i --------------------------
	.section	.nv.info._Z6KernelP4NodePiPbS2_S2_S1_i,"",@"SHT_CUDA_INFO"
	.sectionflags	@""
	.align	4


	//----- nvinfo : EIATTR_CUDA_API_VERSION
	.align		4
        /*0000*/ 	.byte	0x04, 0x37
        /*0002*/ 	.short	(.L_31 - .L_30)
.L_30:
        /*0004*/ 	.word	0x00000082


	//----- nvinfo : EIATTR_KPARAM_INFO
	.align		4
.L_31:
        /*0008*/ 	.byte	0x04, 0x17
        /*000a*/ 	.short	(.L_33 - .L_32)
.L_32:
        /*000c*/ 	.word	0x00000000
        /*0010*/ 	.short	0x0006
        /*0012*/ 	.short	0x0030
        /*0014*/ 	.byte	0x00, 0xf0, 0x11, 0x00


	//----- nvinfo : EIATTR_KPARAM_INFO
	.align		4
.L_33:
        /*0018*/ 	.byte	0x04, 0x17
        /*001a*/ 	.short	(.L_35 - .L_34)
.L_34:
        /*001c*/ 	.word	0x00000000
        /*0020*/ 	.short	0x0005
        /*0022*/ 	.short	0x0028
        /*0024*/ 	.byte	0x00, 0xf0, 0x21, 0x00


	//----- nvinfo : EIATTR_KPARAM_INFO
	.align		4
.L_35:
        /*0028*/ 	.byte	0x04, 0x17
        /*002a*/ 	.short	(.L_37 - .L_36)
.L_36:
        /*002c*/ 	.word	0x00000000
        /*0030*/ 	.short	0x0004
        /*0032*/ 	.short	0x0020
        /*0034*/ 	.byte	0x00, 0xf0, 0x21, 0x00


	//----- nvinfo : EIATTR_KPARAM_INFO
	.align		4
.L_37:
        /*0038*/ 	.byte	0x04, 0x17
        /*003a*/ 	.short	(.L_39 - .L_38)
.L_38:
        /*003c*/ 	.word	0x00000000
        /*0040*/ 	.short	0x0003
        /*0042*/ 	.short	0x0018
        /*0044*/ 	.byte	0x00, 0xf0, 0x21, 0x00


	//----- nvinfo : EIATTR_KPARAM_INFO
	.align		4
.L_39:
        /*0048*/ 	.byte	0x04, 0x17
        /*004a*/ 	.short	(.L_41 - .L_40)
.L_40:
        /*004c*/ 	.word	0x00000000
        /*0050*/ 	.short	0x0002
        /*0052*/ 	.short	0x0010
        /*0054*/ 	.byte	0x00, 0xf0, 0x21, 0x00


	//----- nvinfo : EIATTR_KPARAM_INFO
	.align		4
.L_41:
        /*0058*/ 	.byte	0x04, 0x17
        /*005a*/ 	.short	(.L_43 - .L_42)
.L_42:
        /*005c*/ 	.word	0x00000000
        /*0060*/ 	.short	0x0001
        /*0062*/ 	.short	0x0008
        /*0064*/ 	.byte	0x00, 0xf0, 0x21, 0x00


	//----- nvinfo : EIATTR_KPARAM_INFO
	.align		4
.L_43:
        /*0068*/ 	.byte	0x04, 0x17
        /*006a*/ 	.short	(.L_45 - .L_44)
.L_44:
        /*006c*/ 	.word	0x00000000
        /*0070*/ 	.short	0x0000
        /*0072*/ 	.short	0x0000
        /*0074*/ 	.byte	0x00, 0xf0, 0x21, 0x00


	//----- nvinfo : EIATTR_SPARSE_MMA_MASK
	.align		4
.L_45:
        /*0078*/ 	.byte	0x03, 0x50
        /*007a*/ 	.short	0x0000


	//----- nvinfo : EIATTR_MAXREG_COUNT
	.align		4
        /*007c*/ 	.byte	0x03, 0x1b
        /*007e*/ 	.short	0x00ff


	//----- nvinfo : EIATTR_MERCURY_ISA_VERSION
	.align		4
        /*0080*/ 	.byte	0x03, 0x5f
        /*0082*/ 	.short	0x0101


	//----- nvinfo : EIATTR_VRC_CTA_INIT_COUNT
	.align		4
        /*0084*/ 	.byte	0x02, 0x4a
	.zero		1
	.zero		1


	//----- nvinfo : EIATTR_EXIT_INSTR_OFFSETS
	.align		4
        /*0088*/ 	.byte	0x04, 0x1c
        /*008a*/ 	.short	(.L_47 - .L_46)


	//   ....[0]....
.L_46:
        /*008c*/ 	.word	0x00000060


	//   ....[1]....
        /*0090*/ 	.word	0x000000d0


	//   ....[2]....
        /*0094*/ 	.word	0x00000130


	//   ....[3]....
        /*0098*/ 	.word	0x00000350


	//----- nvinfo : EIATTR_CRS_STACK_SIZE
	.align		4
.L_47:
        /*009c*/ 	.byte	0x04, 0x1e
        /*009e*/ 	.short	(.L_49 - .L_48)
.L_48:
        /*00a0*/ 	.word	0x00000000


	//----- nvinfo : EIATTR_CBANK_PARAM_SIZE
	.align		4
.L_49:
        /*00a4*/ 	.byte	0x03, 0x19
        /*00a6*/ 	.short	0x0034


	//----- nvinfo : EIATTR_PARAM_CBANK
	.align		4
        /*00a8*/ 	.byte	0x04, 0x0a
        /*00aa*/ 	.short	(.L_51 - .L_50)
	.align		4
.L_50:
        /*00ac*/ 	.word	index@(.nv.constant0._Z6KernelP4NodePiPbS2_S2_S1_i)
        /*00b0*/ 	.short	0x0380
        /*00b2*/ 	.short	0x0034


	//----- nvinfo : EIATTR_SW_WAR
	.align		4
.L_51:
        /*00b4*/ 	.byte	0x04, 0x36
        /*00b6*/ 	.short	(.L_53 - .L_52)
.L_52:
        /*00b8*/ 	.word	0x00000008
.L_53:


//--------------------- .nv.callgraph             --------------------------
	.section	.nv.callgraph,"",@"SHT_CUDA_CALLGRAPH"
	.align	4
	.sectionentsize	8
	.align		4
        /*0000*/ 	.word	0x00000000
	.align		4
        /*0004*/ 	.word	0xffffffff
	.align		4
        /*0008*/ 	.word	0x00000000
	.align		4
        /*000c*/ 	.word	0xfffffffe
	.align		4
        /*0010*/ 	.word	0x00000000
	.align		4
        /*0014*/ 	.word	0xfffffffd
	.align		4
        /*0018*/ 	.word	0x00000000
	.align		4
        /*001c*/ 	.word	0xfffffffc


//--------------------- .text._Z7Kernel2PbS_S_S_i --------------------------
	.section	.text._Z7Kernel2PbS_S_S_i,"ax",@progbits
	.align	128
        .global         _Z7Kernel2PbS_S_S_i
        .type           _Z7Kernel2PbS_S_S_i,@function
        .size           _Z7Kernel2PbS_S_S_i,(.L_x_3 - _Z7Kernel2PbS_S_S_i)
        .other          _Z7Kernel2PbS_S_S_i,@"STO_CUDA_ENTRY STV_DEFAULT"
_Z7Kernel2PbS_S_S_i:
.text._Z7Kernel2PbS_S_S_i:
[----:B------:R-:W-:Y:S01]  /*0000*/  LDC R1, c[0x0][0x37c] ;  /* 0x0000df00ff017b82 */ /* 0x000fe20000000800 */
[----:B------:R-:W0:Y:S01]  /*0010*/  S2R R6, SR_CTAID.X ;  /* 0x0000000000067919 */ /* 0x000e220000002500 */
[----:B------:R-:W1:Y:S01]  /*0020*/  LDCU UR4, c[0x0][0x3a0] ;  /* 0x00007400ff0477ac */ /* 0x000e620008000800 */
[----:B------:R-:W0:Y:S02]  /*0030*/  S2R R3, SR_TID.X ;  /* 0x0000000000037919 */ /* 0x000e240000002100 */
[----:B0-----:R-:W-:-:S05]  /*0040*/  IMAD R6, R6, 0x200, R3 ;  /* 0x0000020006067824 */ /* 0x001fca00078e0203 */
[----:B-1----:R-:W-:-:S13]  /*0050*/  ISETP.GE.AND P0, PT, R6, UR4, PT ;  /* 0x0000000406007c0c */ /* 0x002fda000bf06270 */
[----:B------:R-:W-:Y:S05]  /*0060*/  @P0 EXIT ;  /* 0x000000000000094d */ /* 0x000fea0003800000 */
[----:B------:R-:W0:Y:S01]  /*0070*/  LDCU.64 UR6, c[0x0][0x388] ;  /* 0x00007100ff0677ac */ /* 0x000e220008000a00 */
[----:B------:R-:W-:Y:S01]  /*0080*/  SHF.R.S32.HI R7, RZ, 0x1f, R6 ;  /* 0x0000001fff077819 */ /* 0x000fe20000011406 */
[----:B------:R-:W1:Y:S01]  /*0090*/  LDCU.64 UR4, c[0x0][0x358] ;  /* 0x00006b00ff0477ac */ /* 0x000e620008000a00 */
[----:B0-----:R-:W-:-:S04]  /*00a0*/  IADD3 R8, P0, PT, R6, UR6, RZ ;  /* 0x0000000606087c10 */ /* 0x001fc8000ff1e0ff */
[----:B------:R-:W-:-:S05]  /*00b0*/  IADD3.X R9, PT, PT, R7, UR7, RZ, P0, !PT ;  /* 0x0000000707097c10 */ /* 0x000fca00087fe4ff */
[----:B-1----:R-:W2:Y:S02]  /*00c0*/  LDG.E.U8 R0, desc[UR4][R8.64] ;  /* 0x0000000408007981 */ /* 0x002ea4000c1e1100 */
[----:B--2---:R-:W-:-:S13]  /*00d0*/  ISETP.NE.AND P0, PT, R0, RZ, PT ;  /* 0x000000ff0000720c */ /* 0x004fda0003f05270 */
[----:B------:R-:W-:Y:S05]  /*00e0*/  @!P0 EXIT ;  /* 0x000000000000894d */ /* 0x000fea0003800000 */
[----:B------:R-:W0:Y:S01]  /*00f0*/  LDCU.64 UR6, c[0x0][0x380] ;  /* 0x00007000ff0677ac */ /* 0x000e220008000a00 */
[----:B------:R-:W1:Y:S01]  /*0100*/  LDC.64 R2, c[0x0][0x398] ;  /* 0x0000e600ff027b82 */ /* 0x000e620000000a00 */
[----:B------:R-:W-:Y:S01]  /*0110*/  IMAD.MOV.U32 R0, RZ, RZ, 0x1 ;  /* 0x00000001ff007424 */ /* 0x000fe200078e00ff */
[----:B------:R-:W2:Y:S01]  /*0120*/  LDCU.64 UR8, c[0x0][0x390] ;  /* 0x00007200ff0877ac */ /* 0x000ea20008000a00 */
[C---:B0-----:R-:W-:Y:S02]  /*0130*/  IADD3 R4, P0, PT, R6.reuse, UR6, RZ ;  /* 0x0000000606047c10 */ /* 0x041fe4000ff1e0ff */
[----:B--2---:R-:W-:Y:S02]  /*0140*/  IADD3 R6, P1, PT, R6, UR8, RZ ;  /* 0x0000000806067c10 */ /* 0x004fe4000ff3e0ff */
[C---:B------:R-:W-:Y:S02]  /*0150*/  IADD3.X R5, PT, PT, R7.reuse, UR7, RZ, P0, !PT ;  /* 0x0000000707057c10 */ /* 0x040fe400087fe4ff */
[----:B------:R-:W-:-:S03]  /*0160*/  IADD3.X R7, PT, PT, R7, UR9, RZ, P1, !PT ;  /* 0x0000000907077c10 */ /* 0x000fc60008ffe4ff */
[----:B------:R-:W-:Y:S04]  /*0170*/  STG.E.U8 desc[UR4][R4.64], R0 ;  /* 0x0000000004007986 */ /* 0x000fe8000c101104 */
[----:B------:R-:W-:Y:S04]  /*0180*/  STG.E.U8 desc[UR4][R6.64], R0 ;  /* 0x0000000006007986 */ /* 0x000fe8000c101104 */
[----:B-1----:R-:W-:Y:S04]  /*0190*/  STG.E.U8 desc[UR4][R2.64], R0 ;  /* 0x0000000002007986 */ /* 0x002fe8000c101104 */
[----:B------:R-:W-:Y:S01]  /*01a0*/  STG.E.U8 desc[UR4][R8.64], RZ ;  /* 0x000000ff08007986 */ /* 0x000fe2000c101104 */
[----:B------:R-:W-:Y:S05]  /*01b0*/  EXIT ;  /* 0x000000000000794d */ /* 0x000fea0003800000 */
.L_x_0:
[----:B------:R-:W-:-:S00]  /*01c0*/  BRA `(.L_x_0) ;  /* 0xfffffffc00fc7947 */ /* 0x000fc0000383ffff */
[----:B------:R-:W-:-:S00]  /*01d0*/  NOP ;  /* 0x0000000000007918 */ /* 0x000fc00000000000 */
        /* <DEDUP_REMOVED lines=10> */
.L_x_3:


//--------------------- .text._Z6KernelP4NodePiPbS2_S2_S1_i --------------------------
	.section	.text._Z6KernelP4NodePiPbS2_S2_S1_i,"ax",@progbits
	.align	128
        .global         _Z6KernelP4NodePiPbS2_S2_S1_i
        .type           _Z6KernelP4NodePiPbS2_S2_S1_i,@function
        .size           _Z6KernelP4NodePiPbS2_S2_S1_i,(.L_x_4 - _Z6KernelP4NodePiPbS2_S2_S1_i)
        .other          _Z6KernelP4NodePiPbS2_S2_S1_i,@"STO_CUDA_ENTRY STV_DEFAULT"
_Z6KernelP4NodePiPbS2_S2_S1_i:
.text._Z6KernelP4NodePiPbS2_S2_S1_i:
        /* <DEDUP_REMOVED lines=8> */
[----:B------:R-:W1:Y:S01]  /*0080*/  LDCU.64 UR4, c[0x0][0x358] ;  /* 0x00006b00ff0477ac */ /* 0x000e620008000a00 */
[----:B0-----:R-:W-:-:S04]  /*0090*/  IADD3 R4, P0, PT, R9, UR6, RZ ;  /* 0x0000000609047c10 */ /* 0x001fc8000ff1e0ff */
[----:B------:R-:W-:-:S05]  /*00a0*/  LEA.HI.X.SX32 R5, R9, UR7, 0x1, P0 ;  /* 0x0000000709057c11 */ /* 0x000fca00080f0eff */
[----:B-1----:R-:W2:Y:S02]  /*00b0*/  LDG.E.U8 R0, desc[UR4][R4.64] ;  /* 0x0000000404007981 */ /* 0x002ea4000c1e1100 */
[----:B--2---:R-:W-:-:S13]  /*00c0*/  ISETP.NE.AND P0, PT, R0, RZ, PT ;  /* 0x000000ff0000720c */ /* 0x004fda0003f05270 */
[----:B------:R-:W-:Y:S05]  /*00d0*/  @!P0 EXIT ;  /* 0x000000000000894d */ /* 0x000fea0003800000 */
[----:B------:R-:W0:Y:S01]  /*00e0*/  LDC.64 R2, c[0x0][0x380] ;  /* 0x0000e000ff027b82 */ /* 0x000e220000000a00 */
[----:B------:R1:W-:Y:S01]  /*00f0*/  STG.E.U8 desc[UR4][R4.64], RZ ;  /* 0x000000ff04007986 */ /* 0x0003e2000c101104 */
[----:B0-----:R-:W-:-:S05]  /*0100*/  IMAD.WIDE R2, R9, 0x8, R2 ;  /* 0x0000000809027825 */ /* 0x001fca00078e0202 */
[----:B------:R-:W2:Y:S02]  /*0110*/  LDG.E R8, desc[UR4][R2.64+0x4] ;  /* 0x0000040402087981 */ /* 0x000ea4000c1e1900 */
[----:B--2---:R-:W-:-:S13]  /*0120*/  ISETP.GE.AND P0, PT, R8, 0x1, PT ;  /* 0x000000010800780c */ /* 0x004fda0003f06270 */
[----:B-1----:R-:W-:Y:S05]  /*0130*/  @!P0 EXIT ;  /* 0x000000000000894d */ /* 0x002fea0003800000 */
[----:B------:R-:W2:Y:S01]  /*0140*/  LDG.E R0, desc[UR4][R2.64] ;  /* 0x0000000402007981 */ /* 0x000ea2000c1e1900 */
[----:B------:R-:W2:Y:S01]  /*0150*/  LDC.64 R6, c[0x0][0x388] ;  /* 0x0000e200ff067b82 */ /* 0x000ea20000000a00 */
[----:B------:R-:W-:Y:S01]  /*0160*/  IMAD.MOV.U32 R14, RZ, RZ, R8 ;  /* 0x000000ffff0e7224 */ /* 0x000fe200078e0008 */
[----:B------:R-:W0:Y:S06]  /*0170*/  LDCU.64 UR6, c[0x0][0x3a0] ;  /* 0x00007400ff0677ac */ /* 0x000e2c0008000a00 */
[----:B------:R-:W1:Y:S02]  /*0180*/  LDC.64 R4, c[0x0][0x3a8] ;  /* 0x0000ea00ff047b82 */ /* 0x000e640000000a00 */
[----:B-1----:R-:W-:-:S04]  /*0190*/  IMAD.WIDE R4, R9, 0x4, R4 ;  /* 0x0000000409047825 */ /* 0x002fc800078e0204 */
[----:B--2---:R-:W-:-:S04]  /*01a0*/  IMAD.WIDE R6, R0, 0x4, R6 ;  /* 0x0000000400067825 */ /* 0x004fc800078e0206 */
[----:B0-----:R-:W-:-:S07]  /*01b0*/  IMAD.MOV.U32 R15, RZ, RZ, R0 ;  /* 0x000000ffff0f7224 */ /* 0x001fce00078e0000 */
.L_x_1:
[----:B------:R-:W2:Y:S02]  /*01c0*/  LDG.E R17, desc[UR4][R6.64] ;  /* 0x0000000406117981 */ /* 0x000ea4000c1e1900 */
[----:B--2---:R-:W-:Y:S02]  /*01d0*/  SHF.R.S32.HI R18, RZ, 0x1f, R17 ;  /* 0x0000001fff127819 */ /* 0x004fe40000011411 */
[----:B------:R-:W-:-:S04]  /*01e0*/  IADD3 R12, P0, PT, R17, UR6, RZ ;  /* 0x00000006110c7c10 */ /* 0x000fc8000ff1e0ff */
[----:B------:R-:W-:-:S05]  /*01f0*/  IADD3.X R13, PT, PT, R18, UR7, RZ, P0, !PT ;  /* 0x00000007120d7c10 */ /* 0x000fca00087fe4ff */
[----:B------:R-:W2:Y:S02]  /*0200*/  LDG.E.U8 R12, desc[UR4][R12.64] ;  /* 0x000000040c0c7981 */ /* 0x000ea4000c1e1100 */
[----:B--2---:R-:W-:-:S13]  /*0210*/  ISETP.NE.AND P0, PT, R12, RZ, PT ;  /* 0x000000ff0c00720c */ /* 0x004fda0003f05270 */
[----:B------:R-:W2:Y:S01]  /*0220*/  @!P0 LDG.E R16, desc[UR4][R4.64] ;  /* 0x0000000404108981 */ /* 0x000ea2000c1e1900 */
[----:B------:R-:W0:Y:S01]  /*0230*/  @!P0 LDC.64 R8, c[0x0][0x398] ;  /* 0x0000e600ff088b82 */ /* 0x000e220000000a00 */
[----:B------:R-:W-:-:S07]  /*0240*/  IMAD.MOV.U32 R19, RZ, RZ, 0x1 ;  /* 0x00000001ff137424 */ /* 0x000fce00078e00ff */
[----:B------:R-:W1:Y:S01]  /*0250*/  @!P0 LDC.64 R10, c[0x0][0x3a8] ;  /* 0x0000ea00ff0a8b82 */ /* 0x000e620000000a00 */
[----:B0-----:R-:W-:-:S05]  /*0260*/  @!P0 IADD3 R8, P1, PT, R17, R8, RZ ;  /* 0x0000000811088210 */ /* 0x001fca0007f3e0ff */
[----:B------:R-:W-:Y:S02]  /*0270*/  @!P0 IMAD.X R9, R18, 0x1, R9, P1 ;  /* 0x0000000112098824 */ /* 0x000fe400008e0609 */
[----:B-1----:R-:W-:-:S04]  /*0280*/  @!P0 IMAD.WIDE R10, R17, 0x4, R10 ;  /* 0x00000004110a8825 */ /* 0x002fc800078e020a */
[----:B--2---:R-:W-:Y:S01]  /*0290*/  @!P0 VIADD R17, R16, 0x1 ;  /* 0x0000000110118836 */ /* 0x004fe20000000000 */
[----:B------:R-:W-:-:S04]  /*02a0*/  @!P0 PRMT R16, R19, 0x7610, R16 ;  /* 0x0000761013108816 */ /* 0x000fc80000000010 */
[----:B------:R0:W-:Y:S04]  /*02b0*/  @!P0 STG.E desc[UR4][R10.64], R17 ;  /* 0x000000110a008986 */ /* 0x0001e8000c101904 */
[----:B------:R0:W-:Y:S04]  /*02c0*/  @!P0 STG.E.U8 desc[UR4][R8.64], R16 ;  /* 0x0000001008008986 */ /* 0x0001e8000c101104 */
[----:B------:R-:W2:Y:S04]  /*02d0*/  @!P0 LDG.E R14, desc[UR4][R2.64+0x4] ;  /* 0x00000404020e8981 */ /* 0x000ea8000c1e1900 */
[----:B------:R-:W2:Y:S01]  /*02e0*/  @!P0 LDG.E R15, desc[UR4][R2.64] ;  /* 0x00000004020f8981 */ /* 0x000ea2000c1e1900 */
[----:B------:R-:W-:Y:S01]  /*02f0*/  VIADD R0, R0, 0x1 ;  /* 0x0000000100007836 */ /* 0x000fe20000000000 */
[----:B------:R-:W-:-:S05]  /*0300*/  IADD3 R6, P1, PT, R6, 0x4, RZ ;  /* 0x0000000406067810 */ /* 0x000fca0007f3e0ff */
[----:B------:R-:W-:Y:S02]  /*0310*/  IMAD.X R7, RZ, RZ, R7, P1 ;  /* 0x000000ffff077224 */ /* 0x000fe400008e0607 */
[----:B--2---:R-:W-:-:S05]  /*0320*/  IMAD.IADD R13, R14, 0x1, R15 ;  /* 0x000000010e0d7824 */ /* 0x004fca00078e020f */
[----:B------:R-:W-:-:S13]  /*0330*/  ISETP.GE.AND P0, PT, R0, R13, PT ;  /* 0x0000000d0000720c */ /* 0x000fda0003f06270 */
[----:B0-----:R-:W-:Y:S05]  /*0340*/  @!P0 BRA `(.L_x_1) ;  /* 0xfffffffc009c8947 */ /* 0x001fea000383ffff */
[----:B------:R-:W-:Y:S05]  /*0350*/  EXIT ;  /* 0x000000000000794d */ /* 0x000fea0003800000 */
.L_x_2:
        /* <DEDUP_REMOVED lines=10> */
.L_x_4:


//--------------------- .nv.shared.reserved.0     --------------------------
	.section	.nv.shared.reserved.0,"aw",@nobits
	.weak		__nv_reservedSMEM_offset_0_alias
	.size		__nv_reservedSMEM_offset_0_alias, 0, 64
	.other		__nv_reservedSMEM_offset_0_alias,@"STO_CUDA_RESERVED_SHARED STV_DEFAULT"
__nv_reservedSMEM_offset_0_alias:
	.zero		0
	.zero		64


//--------------------- .nv.constant0._Z7Kernel2PbS_S_S_i --------------------------
	.section	.nv.constant0._Z7Kernel2PbS_S_S_i,"a",@progbits
	.sectionflags	@""
	.align	4
.nv.constant0._Z7Kernel2PbS_S_S_i:
	.zero		932


//--------------------- .nv.constant0._Z6KernelP4NodePiPbS2_S2_S1_i --------------------------
	.section	.nv.constant0._Z6KernelP4NodePiPbS2_S2_S1_i,"a",@progbits
	.sectionflags	@""
	.align	4
.nv.constant0._Z6KernelP4NodePiPbS2_S2_S1_i:
	.zero		948


//--------------------- SYMBOLS --------------------------

	.type		.nv.reservedSmem.offset0,@object
	.size		.nv.reservedSmem.offset0,0x4
